//
// Generated by NVIDIA NVVM Compiler
//
// Compiler Build ID: CL-36424714
// Cuda compilation tools, release 13.0, V13.0.88
// Based on NVVM 20.0.0
//

.version 9.0
.target sm_100
.address_size 64

	// .globl	_Z10sum_kernelPfS_S_

.visible .entry _Z10sum_kernelPfS_S_(
	.param .u64 .ptr .align 1 _Z10sum_kernelPfS_S__param_0,
	.param .u64 .ptr .align 1 _Z10sum_kernelPfS_S__param_1,
	.param .u64 .ptr .align 1 _Z10sum_kernelPfS_S__param_2
)
{
	.reg .b32 	%r<6>;
	.reg .b32 	%f<4>;
	.reg .b64 	%rd<11>;

	ld.param.u64 	%rd1, [_Z10sum_kernelPfS_S__param_0];
	ld.param.u64 	%rd2, [_Z10sum_kernelPfS_S__param_1];
	ld.param.u64 	%rd3, [_Z10sum_kernelPfS_S__param_2];
	cvta.to.global.u64 	%rd4, %rd3;
	cvta.to.global.u64 	%rd5, %rd2;
	cvta.to.global.u64 	%rd6, %rd1;
	mov.u32 	%r1, %tid.x;
	mov.u32 	%r2, %tid.y;
	add.s32 	%r3, %r1, %r2;
	mov.u32 	%r4, %tid.z;
	add.s32 	%r5, %r3, %r4;
	mul.wide.u32 	%rd7, %r5, 4;
	add.s64 	%rd8, %rd6, %rd7;
	ld.global.f32 	%f1, [%rd8];
	add.s64 	%rd9, %rd5, %rd7;
	ld.global.f32 	%f2, [%rd9];
	add.f32 	%f3, %f1, %f2;
	add.s64 	%rd10, %rd4, %rd7;
	st.global.f32 	[%rd10], %f3;
	ret;

}


// ===== COMPILED SASS (sm_100) =====

	.target	sm_100

	.elftype	@"ET_EXEC"


//--------------------- .note.nv.tkinfo           --------------------------
	.section	.note.nv.tkinfo,"",@"SHT_NOTE"
	.sectionflags	@"SHF_NOTE_NV_TKINFO"
	.tkinfo
        /*0018*/ 	.word	0x00000002
        /*0030*/ 	.string	""
        /*0030*/ 	.string	"ptxas"
        /*0030*/ 	.string	"Cuda compilation tools, release 13.0, V13.0.88"
        /*0030*/ 	.string	"Build cuda_13.0.r13.0/compiler.36424714_0"
        /*0030*/ 	.string	"-arch sm_100 -m 64 "



//--------------------- .note.nv.cuinfo           --------------------------
	.section	.note.nv.cuinfo,"",@"SHT_NOTE"
	.sectionflags	@"SHF_NOTE_NV_CUINFO"
        /*0018*/ 	.short	0x0002
        /*001a*/ 	.short	0x0064
        /*001c*/ 	.short	0x0082
	.zero		2


//--------------------- .nv.info                  --------------------------
	.section	.nv.info,"",@"SHT_CUDA_INFO"
	.align	4


	//----- nvinfo : EIATTR_REGCOUNT
	.align		4
        /*0000*/ 	.byte	0x04, 0x2f
        /*0002*/ 	.short	(.L_1 - .L_0)
	.align		4
.L_0:
        /*0004*/ 	.word	index@(_Z10sum_kernelPfS_S_)
        /*0008*/ 	.word	0x0000000c


	//----- nvinfo : EIATTR_FRAME_SIZE
	.align		4
.L_1:
        /*000c*/ 	.byte	0x04, 0x11
        /*000e*/ 	.short	(.L_3 - .L_2)
	.align		4
.L_2:
        /*0010*/ 	.word	index@(_Z10sum_kernelPfS_S_)
        /*0014*/ 	.word	0x00000000


	//----- nvinfo : EIATTR_MIN_STACK_SIZE
	.align		4
.L_3:
        /*0018*/ 	.byte	0x04, 0x12
        /*001a*/ 	.short	(.L_5 - .L_4)
	.align		4
.L_4:
        /*001c*/ 	.word	index@(_Z10sum_kernelPfS_S_)
        /*0020*/ 	.word	0x00000000
.L_5:


//--------------------- .nv.compat                --------------------------
	.section	.nv.compat,"",@"SHT_CUDA_COMPAT_INFO"
	.align	4
        /*0000*/ 	.byte	0x02, 0x09, 0x00, 0x00, 0x02, 0x02, 0x01, 0x00, 0x02, 0x05, 0x05, 0x00, 0x03, 0x07, 0x01, 0x01
        /*0010*/ 	.byte	0x02, 0x03, 0x00, 0x00, 0x02, 0x06, 0x01, 0x00, 0x04, 0x0b, 0x08, 0x00, 0x09, 0x00, 0x00, 0x00
        /*0020*/ 	.byte	0x00, 0x00, 0x00, 0x00


//--------------------- .nv.info._Z10sum_kernelPfS_S_ --------------------------
	.section	.nv.info._Z10sum_kernelPfS_S_,"",@"SHT_CUDA_INFO"
	.sectionflags	@""
	.align	4


	//----- nvinfo : EIATTR_CUDA_API_VERSION
	.align		4
        /*0000*/ 	.byte	0x04, 0x37
        /*0002*/ 	.short	(.L_7 - .L_6)
.L_6:
        /*0004*/ 	.word	0x00000082


	//----- nvinfo : EIATTR_KPARAM_INFO
	.align		4
.L_7:
        /*0008*/ 	.byte	0x04, 0x17
        /*000a*/ 	.short	(.L_9 - .L_8)
.L_8:
        /*000c*/ 	.word	0x00000000
        /*0010*/ 	.short	0x0002
        /*0012*/ 	.short	0x0010
        /*0014*/ 	.byte	0x00, 0xf5, 0x21, 0x00


	//----- nvinfo : EIATTR_KPARAM_INFO
	.align		4
.L_9:
        /*0018*/ 	.byte	0x04, 0x17
        /*001a*/ 	.short	(.L_11 - .L_10)
.L_10:
        /*001c*/ 	.word	0x00000000
        /*0020*/ 	.short	0x0001
        /*0022*/ 	.short	0x0008
        /*0024*/ 	.byte	0x00, 0xf5, 0x21, 0x00


	//----- nvinfo : EIATTR_KPARAM_INFO
	.align		4
.L_11:
        /*0028*/ 	.byte	0x04, 0x17
        /*002a*/ 	.short	(.L_13 - .L_12)
.L_12:
        /*002c*/ 	.word	0x00000000
        /*0030*/ 	.short	0x0000
        /*0032*/ 	.short	0x0000
        /*0034*/ 	.byte	0x00, 0xf5, 0x21, 0x00


	//----- nvinfo : EIATTR_SPARSE_MMA_MASK
	.align		4
.L_13:
        /*0038*/ 	.byte	0x03, 0x50
        /*003a*/ 	.short	0x0000


	//----- nvinfo : EIATTR_MAXREG_COUNT
	.align		4
        /*003c*/ 	.byte	0x03, 0x1b
        /*003e*/ 	.short	0x00ff


	//----- nvinfo : EIATTR_MERCURY_ISA_VERSION
	.align		4
        /*0040*/ 	.byte	0x03, 0x5f
        /*0042*/ 	.short	0x0101


	//----- nvinfo : EIATTR_VRC_CTA_INIT_COUNT
	.align		4
        /*0044*/ 	.byte	0x02, 0x4a
	.zero		1
	.zero		1


	//----- nvinfo : EIATTR_EXIT_INSTR_OFFSETS
	.align		4
        /*0048*/ 	.byte	0x04, 0x1c
        /*004a*/ 	.short	(.L_15 - .L_14)


	//   ....[0]....
.L_14:
        /*004c*/ 	.word	0x00000100


	//----- nvinfo : EIATTR_CBANK_PARAM_SIZE
	.align		4
.L_15:
        /*0050*/ 	.byte	0x03, 0x19
        /*0052*/ 	.short	0x0018


	//----- nvinfo : EIATTR_PARAM_CBANK
	.align		4
        /*0054*/ 	.byte	0x04, 0x0a
        /*0056*/ 	.short	(.L_17 - .L_16)
	.align		4
.L_16:
        /*0058*/ 	.word	index@(.nv.constant0._Z10sum_kernelPfS_S_)
        /*005c*/ 	.short	0x0380
        /*005e*/ 	.short	0x0018


	//----- nvinfo : EIATTR_SW_WAR
	.align		4
.L_17:
        /*0060*/ 	.byte	0x04, 0x36
        /*0062*/ 	.short	(.L_19 - .L_18)
.L_18:
        /*0064*/ 	.word	0x00000008
.L_19:


//--------------------- .nv.callgraph             --------------------------
	.section	.nv.callgraph,"",@"SHT_CUDA_CALLGRAPH"
	.align	4
	.sectionentsize	8
	.align		4
        /*0000*/ 	.word	0x00000000
	.align		4
        /*0004*/ 	.word	0xffffffff
	.align		4
        /*0008*/ 	.word	0x00000000
	.align		4
        /*000c*/ 	.word	0xfffffffe
	.align		4
        /*0010*/ 	.word	0x00000000
	.align		4
        /*0014*/ 	.word	0xfffffffd
	.align		4
        /*0018*/ 	.word	0x00000000
	.align		4
        /*001c*/ 	.word	0xfffffffc


//--------------------- .text._Z10sum_kernelPfS_S_ --------------------------
	.section	.text._Z10sum_kernelPfS_S_,"ax",@progbits
	.align	128
        .global         _Z10sum_kernelPfS_S_
        .type           _Z10sum_kernelPfS_S_,@function
        .size           _Z10sum_kernelPfS_S_,(.L_x_1 - _Z10sum_kernelPfS_S_)
        .other          _Z10sum_kernelPfS_S_,@"STO_CUDA_ENTRY STV_DEFAULT"
_Z10sum_kernelPfS_S_:
.text._Z10sum_kernelPfS_S_:
[----:B------:R-:W-:Y:S01]  /*0000*/  LDC R1, c[0x0][0x37c] ;  /* 0x0000df00ff017b82 */ /* 0x000fe20000000800 */
[----:B------:R-:W0:Y:S07]  /*0010*/  S2R R9, SR_TID.X ;  /* 0x0000000000097919 */ /* 0x000e2e0000002100 */
[----:B------:R-:W1:Y:S01]  /*0020*/  LDC.64 R2, c[0x0][0x380] ;  /* 0x0000e000ff027b82 */ /* 0x000e620000000a00 */
[----:B------:R-:W2:Y:S01]  /*0030*/  LDCU.64 UR4, c[0x0][0x358] ;  /* 0x00006b00ff0477ac */ /* 0x000ea20008000a00 */
[----:B------:R-:W0:Y:S01]  /*0040*/  S2R R0, SR_TID.Y ;  /* 0x0000000000007919 */ /* 0x000e220000002200 */
[----:B------:R-:W0:Y:S05]  /*0050*/  S2R R6, SR_TID.Z ;  /* 0x0000000000067919 */ /* 0x000e2a0000002300 */
[----:B------:R-:W3:Y:S01]  /*0060*/  LDC.64 R4, c[0x0][0x388] ;  /* 0x0000e200ff047b82 */ /* 0x000ee20000000a00 */
[----:B0-----:R-:W-:-:S07]  /*0070*/  IADD3 R9, PT, PT, R6, R9, R0 ;  /* 0x0000000906097210 */ /* 0x001fce0007ffe000 */
[----:B------:R-:W0:Y:S01]  /*0080*/  LDC.64 R6, c[0x0][0x390] ;  /* 0x0000e400ff067b82 */ /* 0x000e220000000a00 */
[----:B-1----:R-:W-:-:S04]  /*0090*/  IMAD.WIDE.U32 R2, R9, 0x4, R2 ;  /* 0x0000000409027825 */ /* 0x002fc800078e0002 */
[C---:B---3--:R-:W-:Y:S02]  /*00a0*/  IMAD.WIDE.U32 R4, R9.reuse, 0x4, R4 ;  /* 0x0000000409047825 */ /* 0x048fe400078e0004 */
[----:B--2---:R-:W2:Y:S04]  /*00b0*/  LDG.E R2, desc[UR4][R2.64] ;  /* 0x0000000402027981 */ /* 0x004ea8000c1e1900 */
[----:B------:R-:W2:Y:S01]  /*00c0*/  LDG.E R5, desc[UR4][R4.64] ;  /* 0x0000000404057981 */ /* 0x000ea2000c1e1900 */
[----:B0-----:R-:W-:-:S04]  /*00d0*/  IMAD.WIDE.U32 R6, R9, 0x4, R6 ;  /* 0x0000000409067825 */ /* 0x001fc800078e0006 */
[----:B--2---:R-:W-:-:S05]  /*00e0*/  FADD R9, R2, R5 ;  /* 0x0000000502097221 */ /* 0x004fca0000000000 */
[----:B------:R-:W-:Y:S01]  /*00f0*/  STG.E desc[UR4][R6.64], R9 ;  /* 0x0000000906007986 */ /* 0x000fe2000c101904 */
[----:B------:R-:W-:Y:S05]  /*0100*/  EXIT ;  /* 0x000000000000794d */ /* 0x000fea0003800000 */
.L_x_0:
[----:B------:R-:W-:-:S00]  /*0110*/  BRA `(.L_x_0) ;  /* 0xfffffffc00fc7947 */ /* 0x000fc0000383ffff */
[----:B------:R-:W-:-:S00]  /*0120*/  NOP ;  /* 0x0000000000007918 */ /* 0x000fc00000000000 */
        /* <DEDUP_REMOVED lines=13> */
.L_x_1:


//--------------------- .nv.shared.reserved.0     --------------------------
	.section	.nv.shared.reserved.0,"aw",@nobits
	.weak		__nv_reservedSMEM_offset_0_alias
	.size		__nv_reservedSMEM_offset_0_alias, 0, 64
	.other		__nv_reservedSMEM_offset_0_alias,@"STO_CUDA_RESERVED_SHARED STV_DEFAULT"
__nv_reservedSMEM_offset_0_alias:
	.zero		0
	.zero		64


//--------------------- .nv.constant0._Z10sum_kernelPfS_S_ --------------------------
	.section	.nv.constant0._Z10sum_kernelPfS_S_,"a",@progbits
	.sectionflags	@""
	.align	4
.nv.constant0._Z10sum_kernelPfS_S_:
	.zero		920


//--------------------- SYMBOLS --------------------------

	.type		.nv.reservedSmem.offset0,@object
	.size		.nv.reservedSmem.offset0,0x4
